//
// Generated by NVIDIA NVVM Compiler
//
// Compiler Build ID: CL-36424714
// Cuda compilation tools, release 13.0, V13.0.88
// Based on NVVM 20.0.0
//

.version 9.0
.target sm_100
.address_size 64

	// .globl	_Z12matMulKernelPKfS0_Pfi

.visible .entry _Z12matMulKernelPKfS0_Pfi(
	.param .u64 .ptr .align 1 _Z12matMulKernelPKfS0_Pfi_param_0,
	.param .u64 .ptr .align 1 _Z12matMulKernelPKfS0_Pfi_param_1,
	.param .u64 .ptr .align 1 _Z12matMulKernelPKfS0_Pfi_param_2,
	.param .u32 _Z12matMulKernelPKfS0_Pfi_param_3
)
{
	.reg .pred 	%p<10>;
	.reg .b32 	%r<81>;
	.reg .b32 	%f<67>;
	.reg .b64 	%rd<48>;

	ld.param.u64 	%rd5, [_Z12matMulKernelPKfS0_Pfi_param_0];
	ld.param.u64 	%rd6, [_Z12matMulKernelPKfS0_Pfi_param_1];
	ld.param.u64 	%rd4, [_Z12matMulKernelPKfS0_Pfi_param_2];
	ld.param.u32 	%r44, [_Z12matMulKernelPKfS0_Pfi_param_3];
	cvta.to.global.u64 	%rd1, %rd6;
	cvta.to.global.u64 	%rd2, %rd5;
	mov.u32 	%r45, %tid.x;
	mov.u32 	%r46, %ntid.x;
	mov.u32 	%r47, %ctaid.x;
	mad.lo.s32 	%r1, %r46, %r47, %r45;
	mov.u32 	%r2, %tid.y;
	mov.u32 	%r48, %ntid.y;
	mov.u32 	%r49, %ctaid.y;
	mul.lo.s32 	%r3, %r48, %r49;
	add.s32 	%r50, %r3, %r2;
	max.s32 	%r51, %r1, %r50;
	setp.ge.s32 	%p1, %r51, %r44;
	@%p1 bra 	$L__BB0_13;
	mul.lo.s32 	%r5, %r44, %r1;
	and.b32  	%r6, %r44, 7;
	setp.lt.u32 	%p2, %r44, 8;
	mov.f32 	%f66, 0f00000000;
	mov.b32 	%r79, 0;
	@%p2 bra 	$L__BB0_4;
	and.b32  	%r79, %r44, 2147483640;
	neg.s32 	%r77, %r79;
	add.s32 	%r53, %r2, %r44;
	add.s32 	%r76, %r53, %r3;
	shl.b32 	%r10, %r44, 3;
	shl.b32 	%r54, %r44, 1;
	add.s32 	%r75, %r50, %r54;
	mad.lo.s32 	%r74, %r44, 3, %r50;
	shl.b32 	%r55, %r44, 2;
	add.s32 	%r73, %r50, %r55;
	mad.lo.s32 	%r72, %r44, 5, %r50;
	mad.lo.s32 	%r71, %r44, 6, %r50;
	mad.lo.s32 	%r70, %r44, 7, %r50;
	add.s64 	%rd3, %rd2, 16;
	mov.f32 	%f66, 0f00000000;
	mov.u32 	%r68, %r5;
	mov.u32 	%r69, %r50;
$L__BB0_3:
	.pragma "nounroll";
	mul.wide.s32 	%rd7, %r68, 4;
	add.s64 	%rd8, %rd3, %rd7;
	ld.global.f32 	%f16, [%rd8+-16];
	mul.wide.u32 	%rd9, %r69, 4;
	add.s64 	%rd10, %rd1, %rd9;
	ld.global.f32 	%f17, [%rd10];
	fma.rn.f32 	%f18, %f16, %f17, %f66;
	ld.global.f32 	%f19, [%rd8+-12];
	mul.wide.u32 	%rd11, %r76, 4;
	add.s64 	%rd12, %rd1, %rd11;
	ld.global.f32 	%f20, [%rd12];
	fma.rn.f32 	%f21, %f19, %f20, %f18;
	ld.global.f32 	%f22, [%rd8+-8];
	mul.wide.u32 	%rd13, %r75, 4;
	add.s64 	%rd14, %rd1, %rd13;
	ld.global.f32 	%f23, [%rd14];
	fma.rn.f32 	%f24, %f22, %f23, %f21;
	ld.global.f32 	%f25, [%rd8+-4];
	mul.wide.u32 	%rd15, %r74, 4;
	add.s64 	%rd16, %rd1, %rd15;
	ld.global.f32 	%f26, [%rd16];
	fma.rn.f32 	%f27, %f25, %f26, %f24;
	ld.global.f32 	%f28, [%rd8];
	mul.wide.u32 	%rd17, %r73, 4;
	add.s64 	%rd18, %rd1, %rd17;
	ld.global.f32 	%f29, [%rd18];
	fma.rn.f32 	%f30, %f28, %f29, %f27;
	ld.global.f32 	%f31, [%rd8+4];
	mul.wide.u32 	%rd19, %r72, 4;
	add.s64 	%rd20, %rd1, %rd19;
	ld.global.f32 	%f32, [%rd20];
	fma.rn.f32 	%f33, %f31, %f32, %f30;
	ld.global.f32 	%f34, [%rd8+8];
	mul.wide.u32 	%rd21, %r71, 4;
	add.s64 	%rd22, %rd1, %rd21;
	ld.global.f32 	%f35, [%rd22];
	fma.rn.f32 	%f36, %f34, %f35, %f33;
	ld.global.f32 	%f37, [%rd8+12];
	mul.wide.u32 	%rd23, %r70, 4;
	add.s64 	%rd24, %rd1, %rd23;
	ld.global.f32 	%f38, [%rd24];
	fma.rn.f32 	%f66, %f37, %f38, %f36;
	add.s32 	%r77, %r77, 8;
	add.s32 	%r76, %r76, %r10;
	add.s32 	%r75, %r75, %r10;
	add.s32 	%r74, %r74, %r10;
	add.s32 	%r73, %r73, %r10;
	add.s32 	%r72, %r72, %r10;
	add.s32 	%r71, %r71, %r10;
	add.s32 	%r70, %r70, %r10;
	add.s32 	%r69, %r69, %r10;
	add.s32 	%r68, %r68, 8;
	setp.ne.s32 	%p3, %r77, 0;
	@%p3 bra 	$L__BB0_3;
$L__BB0_4:
	setp.eq.s32 	%p4, %r6, 0;
	@%p4 bra 	$L__BB0_12;
	and.b32  	%r38, %r44, 3;
	setp.lt.u32 	%p5, %r6, 4;
	@%p5 bra 	$L__BB0_7;
	add.s32 	%r56, %r79, %r5;
	mul.wide.s32 	%rd25, %r56, 4;
	add.s64 	%rd26, %rd2, %rd25;
	ld.global.f32 	%f40, [%rd26];
	mad.lo.s32 	%r57, %r79, %r44, %r50;
	mul.wide.u32 	%rd27, %r57, 4;
	add.s64 	%rd28, %rd1, %rd27;
	ld.global.f32 	%f41, [%rd28];
	fma.rn.f32 	%f42, %f40, %f41, %f66;
	ld.global.f32 	%f43, [%rd26+4];
	add.s32 	%r58, %r57, %r44;
	mul.wide.u32 	%rd29, %r58, 4;
	add.s64 	%rd30, %rd1, %rd29;
	ld.global.f32 	%f44, [%rd30];
	fma.rn.f32 	%f45, %f43, %f44, %f42;
	ld.global.f32 	%f46, [%rd26+8];
	add.s32 	%r59, %r58, %r44;
	mul.wide.u32 	%rd31, %r59, 4;
	add.s64 	%rd32, %rd1, %rd31;
	ld.global.f32 	%f47, [%rd32];
	fma.rn.f32 	%f48, %f46, %f47, %f45;
	ld.global.f32 	%f49, [%rd26+12];
	add.s32 	%r60, %r59, %r44;
	mul.wide.u32 	%rd33, %r60, 4;
	add.s64 	%rd34, %rd1, %rd33;
	ld.global.f32 	%f50, [%rd34];
	fma.rn.f32 	%f66, %f49, %f50, %f48;
	add.s32 	%r79, %r79, 4;
$L__BB0_7:
	setp.eq.s32 	%p6, %r38, 0;
	@%p6 bra 	$L__BB0_12;
	setp.eq.s32 	%p7, %r38, 1;
	@%p7 bra 	$L__BB0_10;
	add.s32 	%r61, %r79, %r5;
	mul.wide.s32 	%rd35, %r61, 4;
	add.s64 	%rd36, %rd2, %rd35;
	ld.global.f32 	%f52, [%rd36];
	mad.lo.s32 	%r62, %r79, %r44, %r50;
	mul.wide.u32 	%rd37, %r62, 4;
	add.s64 	%rd38, %rd1, %rd37;
	ld.global.f32 	%f53, [%rd38];
	fma.rn.f32 	%f54, %f52, %f53, %f66;
	ld.global.f32 	%f55, [%rd36+4];
	add.s32 	%r63, %r62, %r44;
	mul.wide.u32 	%rd39, %r63, 4;
	add.s64 	%rd40, %rd1, %rd39;
	ld.global.f32 	%f56, [%rd40];
	fma.rn.f32 	%f66, %f55, %f56, %f54;
	add.s32 	%r79, %r79, 2;
$L__BB0_10:
	and.b32  	%r64, %r44, 1;
	setp.eq.b32 	%p8, %r64, 1;
	not.pred 	%p9, %p8;
	@%p9 bra 	$L__BB0_12;
	add.s32 	%r65, %r79, %r5;
	mul.wide.s32 	%rd41, %r65, 4;
	add.s64 	%rd42, %rd2, %rd41;
	ld.global.f32 	%f57, [%rd42];
	mad.lo.s32 	%r66, %r79, %r44, %r50;
	mul.wide.u32 	%rd43, %r66, 4;
	add.s64 	%rd44, %rd1, %rd43;
	ld.global.f32 	%f58, [%rd44];
	fma.rn.f32 	%f66, %f57, %f58, %f66;
$L__BB0_12:
	add.s32 	%r67, %r5, %r50;
	cvta.to.global.u64 	%rd45, %rd4;
	mul.wide.s32 	%rd46, %r67, 4;
	add.s64 	%rd47, %rd45, %rd46;
	st.global.f32 	[%rd47], %f66;
$L__BB0_13:
	ret;

}


// ===== COMPILED SASS (sm_100) =====

	.target	sm_100

	.elftype	@"ET_EXEC"


//--------------------- .note.nv.tkinfo           --------------------------
	.section	.note.nv.tkinfo,"",@"SHT_NOTE"
	.sectionflags	@"SHF_NOTE_NV_TKINFO"
	.tkinfo
        /*0018*/ 	.word	0x00000002
        /*0030*/ 	.string	""
        /*0030*/ 	.string	"ptxas"
        /*0030*/ 	.string	"Cuda compilation tools, release 13.0, V13.0.88"
        /*0030*/ 	.string	"Build cuda_13.0.r13.0/compiler.36424714_0"
        /*0030*/ 	.string	"-arch sm_100 -m 64 "



//--------------------- .note.nv.cuinfo           --------------------------
	.section	.note.nv.cuinfo,"",@"SHT_NOTE"
	.sectionflags	@"SHF_NOTE_NV_CUINFO"
        /*0018*/ 	.short	0x0002
        /*001a*/ 	.short	0x0064
        /*001c*/ 	.short	0x0082
	.zero		2


//--------------------- .nv.info                  --------------------------
	.section	.nv.info,"",@"SHT_CUDA_INFO"
	.align	4


	//----- nvinfo : EIATTR_REGCOUNT
	.align		4
        /*0000*/ 	.byte	0x04, 0x2f
        /*0002*/ 	.short	(.L_1 - .L_0)
	.align		4
.L_0:
        /*0004*/ 	.word	index@(_Z12matMulKernelPKfS0_Pfi)
        /*0008*/ 	.word	0x00000020


	//----- nvinfo : EIATTR_FRAME_SIZE
	.align		4
.L_1:
        /*000c*/ 	.byte	0x04, 0x11
        /*000e*/ 	.short	(.L_3 - .L_2)
	.align		4
.L_2:
        /*0010*/ 	.word	index@(_Z12matMulKernelPKfS0_Pfi)
        /*0014*/ 	.word	0x00000000


	//----- nvinfo : EIATTR_MIN_STACK_SIZE
	.align		4
.L_3:
        /*0018*/ 	.byte	0x04, 0x12
        /*001a*/ 	.short	(.L_5 - .L_4)
	.align		4
.L_4:
        /*001c*/ 	.word	index@(_Z12matMulKernelPKfS0_Pfi)
        /*0020*/ 	.word	0x00000000
.L_5:


//--------------------- .nv.compat                --------------------------
	.section	.nv.compat,"",@"SHT_CUDA_COMPAT_INFO"
	.align	4
        /*0000*/ 	.byte	0x02, 0x09, 0x00, 0x00, 0x02, 0x02, 0x01, 0x00, 0x02, 0x05, 0x05, 0x00, 0x03, 0x07, 0x01, 0x01
        /*0010*/ 	.byte	0x02, 0x03, 0x00, 0x00, 0x02, 0x06, 0x01, 0x00, 0x04, 0x0b, 0x08, 0x00, 0x09, 0x00, 0x00, 0x00
        /*0020*/ 	.byte	0x00, 0x00, 0x00, 0x00


//--------------------- .nv.info._Z12matMulKernelPKfS0_Pfi --------------------------
	.section	.nv.info._Z12matMulKernelPKfS0_Pfi,"",@"SHT_CUDA_INFO"
	.sectionflags	@""
	.align	4


	//----- nvinfo : EIATTR_CUDA_API_VERSION
	.align		4
        /*0000*/ 	.byte	0x04, 0x37
        /*0002*/ 	.short	(.L_7 - .L_6)
.L_6:
        /*0004*/ 	.word	0x00000082


	//----- nvinfo : EIATTR_KPARAM_INFO
	.align		4
.L_7:
        /*0008*/ 	.byte	0x04, 0x17
        /*000a*/ 	.short	(.L_9 - .L_8)
.L_8:
        /*000c*/ 	.word	0x00000000
        /*0010*/ 	.short	0x0003
        /*0012*/ 	.short	0x0018
        /*0014*/ 	.byte	0x00, 0xf0, 0x11, 0x00


	//----- nvinfo : EIATTR_KPARAM_INFO
	.align		4
.L_9:
        /*0018*/ 	.byte	0x04, 0x17
        /*001a*/ 	.short	(.L_11 - .L_10)
.L_10:
        /*001c*/ 	.word	0x00000000
        /*0020*/ 	.short	0x0002
        /*0022*/ 	.short	0x0010
        /*0024*/ 	.byte	0x00, 0xf5, 0x21, 0x00


	//----- nvinfo : EIATTR_KPARAM_INFO
	.align		4
.L_11:
        /*0028*/ 	.byte	0x04, 0x17
        /*002a*/ 	.short	(.L_13 - .L_12)
.L_12:
        /*002c*/ 	.word	0x00000000
        /*0030*/ 	.short	0x0001
        /*0032*/ 	.short	0x0008
        /*0034*/ 	.byte	0x00, 0xf5, 0x21, 0x00


	//----- nvinfo : EIATTR_KPARAM_INFO
	.align		4
.L_13:
        /*0038*/ 	.byte	0x04, 0x17
        /*003a*/ 	.short	(.L_15 - .L_14)
.L_14:
        /*003c*/ 	.word	0x00000000
        /*0040*/ 	.short	0x0000
        /*0042*/ 	.short	0x0000
        /*0044*/ 	.byte	0x00, 0xf5, 0x21, 0x00


	//----- nvinfo : EIATTR_SPARSE_MMA_MASK
	.align		4
.L_15:
        /*0048*/ 	.byte	0x03, 0x50
        /*004a*/ 	.short	0x0000


	//----- nvinfo : EIATTR_MAXREG_COUNT
	.align		4
        /*004c*/ 	.byte	0x03, 0x1b
        /*004e*/ 	.short	0x00ff


	//----- nvinfo : EIATTR_MERCURY_ISA_VERSION
	.align		4
        /*0050*/ 	.byte	0x03, 0x5f
        /*0052*/ 	.short	0x0101


	//----- nvinfo : EIATTR_VRC_CTA_INIT_COUNT
	.align		4
        /*0054*/ 	.byte	0x02, 0x4a
	.zero		1
	.zero		1


	//----- nvinfo : EIATTR_EXIT_INSTR_OFFSETS
	.align		4
        /*0058*/ 	.byte	0x04, 0x1c
        /*005a*/ 	.short	(.L_17 - .L_16)


	//   ....[0]....
.L_16:
        /*005c*/ 	.word	0x000000d0


	//   ....[1]....
        /*0060*/ 	.word	0x00000930


	//----- nvinfo : EIATTR_CBANK_PARAM_SIZE
	.align		4
.L_17:
        /*0064*/ 	.byte	0x03, 0x19
        /*0066*/ 	.short	0x001c


	//----- nvinfo : EIATTR_PARAM_CBANK
	.align		4
        /*0068*/ 	.byte	0x04, 0x0a
        /*006a*/ 	.short	(.L_19 - .L_18)
	.align		4
.L_18:
        /*006c*/ 	.word	index@(.nv.constant0._Z12matMulKernelPKfS0_Pfi)
        /*0070*/ 	.short	0x0380
        /*0072*/ 	.short	0x001c


	//----- nvinfo : EIATTR_SW_WAR
	.align		4
.L_19:
        /*0074*/ 	.byte	0x04, 0x36
        /*0076*/ 	.short	(.L_21 - .L_20)
.L_20:
        /*0078*/ 	.word	0x00000008
.L_21:


//--------------------- .nv.callgraph             --------------------------
	.section	.nv.callgraph,"",@"SHT_CUDA_CALLGRAPH"
	.align	4
	.sectionentsize	8
	.align		4
        /*0000*/ 	.word	0x00000000
	.align		4
        /*0004*/ 	.word	0xffffffff
	.align		4
        /*0008*/ 	.word	0x00000000
	.align		4
        /*000c*/ 	.word	0xfffffffe
	.align		4
        /*0010*/ 	.word	0x00000000
	.align		4
        /*0014*/ 	.word	0xfffffffd
	.align		4
        /*0018*/ 	.word	0x00000000
	.align		4
        /*001c*/ 	.word	0xfffffffc


//--------------------- .text._Z12matMulKernelPKfS0_Pfi --------------------------
	.section	.text._Z12matMulKernelPKfS0_Pfi,"ax",@progbits
	.align	128
        .global         _Z12matMulKernelPKfS0_Pfi
        .type           _Z12matMulKernelPKfS0_Pfi,@function
        .size           _Z12matMulKernelPKfS0_Pfi,(.L_x_5 - _Z12matMulKernelPKfS0_Pfi)
        .other          _Z12matMulKernelPKfS0_Pfi,@"STO_CUDA_ENTRY STV_DEFAULT"
_Z12matMulKernelPKfS0_Pfi:
.text._Z12matMulKernelPKfS0_Pfi:
[----:B------:R-:W-:Y:S01]  /*0000*/  LDC R1, c[0x0][0x37c] ;  /* 0x0000df00ff017b82 */ /* 0x000fe20000000800 */
[----:B------:R-:W0:Y:S07]  /*0010*/  S2R R4, SR_TID.X ;  /* 0x0000000000047919 */ /* 0x000e2e0000002100 */
[----:B------:R-:W1:Y:S01]  /*0020*/  S2UR UR5, SR_CTAID.Y ;  /* 0x00000000000579c3 */ /* 0x000e620000002600 */
[----:B------:R-:W0:Y:S01]  /*0030*/  LDCU UR6, c[0x0][0x360] ;  /* 0x00006c00ff0677ac */ /* 0x000e220008000800 */
[----:B------:R-:W0:Y:S01]  /*0040*/  S2R R3, SR_CTAID.X ;  /* 0x0000000000037919 */ /* 0x000e220000002500 */
[----:B------:R-:W1:Y:S01]  /*0050*/  LDCU UR4, c[0x0][0x364] ;  /* 0x00006c80ff0477ac */ /* 0x000e620008000800 */
[----:B------:R-:W2:Y:S04]  /*0060*/  S2R R9, SR_TID.Y ;  /* 0x0000000000097919 */ /* 0x000ea80000002200 */
[----:B------:R-:W3:Y:S01]  /*0070*/  LDC R0, c[0x0][0x398] ;  /* 0x0000e600ff007b82 */ /* 0x000ee20000000800 */
[----:B-1----:R-:W-:Y:S01]  /*0080*/  UIMAD UR4, UR4, UR5, URZ ;  /* 0x00000005040472a4 */ /* 0x002fe2000f8e02ff */
[----:B0-----:R-:W-:-:S05]  /*0090*/  IMAD R4, R3, UR6, R4 ;  /* 0x0000000603047c24 */ /* 0x001fca000f8e0204 */
[----:B--2---:R-:W-:-:S04]  /*00a0*/  IADD3 R3, PT, PT, R9, UR4, RZ ;  /* 0x0000000409037c10 */ /* 0x004fc8000fffe0ff */
[----:B------:R-:W-:-:S04]  /*00b0*/  VIMNMX R5, PT, PT, R4, R3, !PT ;  /* 0x0000000304057248 */ /* 0x000fc80007fe0100 */
[----:B---3--:R-:W-:-:S13]  /*00c0*/  ISETP.GE.AND P0, PT, R5, R0, PT ;  /* 0x000000000500720c */ /* 0x008fda0003f06270 */
[----:B------:R-:W-:Y:S05]  /*00d0*/  @P0 EXIT ;  /* 0x000000000000094d */ /* 0x000fea0003800000 */
[C---:B------:R-:W-:Y:S01]  /*00e0*/  ISETP.GE.U32.AND P1, PT, R0.reuse, 0x8, PT ;  /* 0x000000080000780c */ /* 0x040fe20003f26070 */
[----:B------:R-:W0:Y:S01]  /*00f0*/  LDCU.64 UR8, c[0x0][0x358] ;  /* 0x00006b00ff0877ac */ /* 0x000e220008000a00 */
[----:B------:R-:W-:Y:S01]  /*0100*/  LOP3.LUT R2, R0, 0x7, RZ, 0xc0, !PT ;  /* 0x0000000700027812 */ /* 0x000fe200078ec0ff */
[----:B------:R-:W-:Y:S02]  /*0110*/  HFMA2 R10, -RZ, RZ, 0, 0 ;  /* 0x00000000ff0a7431 */ /* 0x000fe400000001ff */
[----:B------:R-:W-:Y:S01]  /*0120*/  IMAD R4, R4, R0, RZ ;  /* 0x0000000004047224 */ /* 0x000fe200078e02ff */
[----:B------:R-:W-:Y:S02]  /*0130*/  MOV R7, RZ ;  /* 0x000000ff00077202 */ /* 0x000fe40000000f00 */
[----:B------:R-:W-:-:S05]  /*0140*/  ISETP.NE.AND P0, PT, R2, RZ, PT ;  /* 0x000000ff0200720c */ /* 0x000fca0003f05270 */
[----:B------:R-:W-:Y:S08]  /*0150*/  @!P1 BRA `(.L_x_0) ;  /* 0x0000000000fc9947 */ /* 0x000ff00003800000 */
[----:B------:R-:W1:Y:S01]  /*0160*/  LDCU.64 UR6, c[0x0][0x380] ;  /* 0x00007000ff0677ac */ /* 0x000e620008000a00 */
[C---:B------:R-:W-:Y:S01]  /*0170*/  LOP3.LUT R7, R0.reuse, 0x7ffffff8, RZ, 0xc0, !PT ;  /* 0x7ffffff800077812 */ /* 0x040fe200078ec0ff */
[C-C-:B------:R-:W-:Y:S01]  /*0180*/  IMAD R11, R0.reuse, 0x3, R3.reuse ;  /* 0x00000003000b7824 */ /* 0x140fe200078e0203 */
[CC--:B------:R-:W-:Y:S01]  /*0190*/  LEA R5, R0.reuse, R3.reuse, 0x1 ;  /* 0x0000000300057211 */ /* 0x0c0fe200078e08ff */
[C-C-:B------:R-:W-:Y:S01]  /*01a0*/  IMAD R15, R0.reuse, 0x5, R3.reuse ;  /* 0x00000005000f7824 */ /* 0x140fe200078e0203 */
[CC--:B------:R-:W-:Y:S01]  /*01b0*/  LEA R13, R0.reuse, R3.reuse, 0x2 ;  /* 0x00000003000d7211 */ /* 0x0c0fe200078e10ff */
[C-C-:B------:R-:W-:Y:S01]  /*01c0*/  IMAD R17, R0.reuse, 0x6, R3.reuse ;  /* 0x0000000600117824 */ /* 0x140fe200078e0203 */
[----:B------:R-:W-:Y:S01]  /*01d0*/  MOV R10, RZ ;  /* 0x000000ff000a7202 */ /* 0x000fe20000000f00 */
[----:B------:R-:W-:Y:S01]  /*01e0*/  IMAD R25, R0, 0x7, R3 ;  /* 0x0000000700197824 */ /* 0x000fe200078e0203 */
[----:B------:R-:W-:Y:S02]  /*01f0*/  MOV R8, R4 ;  /* 0x0000000400087202 */ /* 0x000fe40000000f00 */
[----:B------:R-:W-:-:S02]  /*0200*/  MOV R29, R3 ;  /* 0x00000003001d7202 */ /* 0x000fc40000000f00 */
[----:B------:R-:W-:Y:S02]  /*0210*/  IADD3 R6, PT, PT, -R7, RZ, RZ ;  /* 0x000000ff07067210 */ /* 0x000fe40007ffe1ff */
[----:B------:R-:W-:Y:S01]  /*0220*/  IADD3 R9, PT, PT, R0, UR4, R9 ;  /* 0x0000000400097c10 */ /* 0x000fe2000fffe009 */
[----:B-1----:R-:W-:-:S04]  /*0230*/  UIADD3 UR5, UP0, UPT, UR6, 0x10, URZ ;  /* 0x0000001006057890 */ /* 0x002fc8000ff1e0ff */
[----:B------:R-:W-:-:S12]  /*0240*/  UIADD3.X UR4, UPT, UPT, URZ, UR7, URZ, UP0, !UPT ;  /* 0x00000007ff047290 */ /* 0x000fd800087fe4ff */
.L_x_1:
[----:B------:R-:W1:Y:S01]  /*0250*/  LDC.64 R18, c[0x0][0x388] ;  /* 0x0000e200ff127b82 */ /* 0x000e620000000a00 */
[----:B------:R-:W-:Y:S02]  /*0260*/  MOV R20, UR5 ;  /* 0x0000000500147c02 */ /* 0x000fe40008000f00 */
[----:B------:R-:W-:-:S03]  /*0270*/  MOV R21, UR4 ;  /* 0x0000000400157c02 */ /* 0x000fc60008000f00 */
[----:B------:R-:W-:-:S05]  /*0280*/  IMAD.WIDE R20, R8, 0x4, R20 ;  /* 0x0000000408147825 */ /* 0x000fca00078e0214 */
[----:B0-----:R-:W2:Y:S04]  /*0290*/  LDG.E R12, desc[UR8][R20.64+-0x10] ;  /* 0xfffff008140c7981 */ /* 0x001ea8000c1e1900 */
[----:B------:R-:W3:Y:S04]  /*02a0*/  LDG.E R14, desc[UR8][R20.64+-0xc] ;  /* 0xfffff408140e7981 */ /* 0x000ee8000c1e1900 */
[----:B------:R-:W4:Y:S01]  /*02b0*/  LDG.E R28, desc[UR8][R20.64+-0x8] ;  /* 0xfffff808141c7981 */ /* 0x000f22000c1e1900 */
[----:B-1----:R-:W-:-:S03]  /*02c0*/  IMAD.WIDE.U32 R22, R29, 0x4, R18 ;  /* 0x000000041d167825 */ /* 0x002fc600078e0012 */
[----:B------:R-:W5:Y:S04]  /*02d0*/  LDG.E R16, desc[UR8][R20.64+-0x4] ;  /* 0xfffffc0814107981 */ /* 0x000f68000c1e1900 */
[----:B------:R-:W2:Y:S01]  /*02e0*/  LDG.E R23, desc[UR8][R22.64] ;  /* 0x0000000816177981 */ /* 0x000ea2000c1e1900 */
[----:B------:R-:W-:-:S04]  /*02f0*/  IMAD.WIDE.U32 R26, R9, 0x4, R18 ;  /* 0x00000004091a7825 */ /* 0x000fc800078e0012 */
[----:B--2---:R-:W-:Y:S01]  /*0300*/  FFMA R10, R12, R23, R10 ;  /* 0x000000170c0a7223 */ /* 0x004fe2000000000a */
[--C-:B------:R-:W-:Y:S01]  /*0310*/  IMAD.WIDE.U32 R22, R5, 0x4, R18.reuse ;  /* 0x0000000405167825 */ /* 0x100fe200078e0012 */
[----:B------:R0:W3:Y:S05]  /*0320*/  LDG.E R12, desc[UR8][R26.64] ;  /* 0x000000081a0c7981 */ /* 0x0000ea000c1e1900 */
[----:B------:R-:W4:Y:S01]  /*0330*/  LDG.E R23, desc[UR8][R22.64] ;  /* 0x0000000816177981 */ /* 0x000f22000c1e1900 */
[----:B0-----:R-:W-:-:S05]  /*0340*/  IMAD.WIDE.U32 R26, R11, 0x4, R18 ;  /* 0x000000040b1a7825 */ /* 0x001fca00078e0012 */
[----:B------:R0:W5:Y:S02]  /*0350*/  LDG.E R24, desc[UR8][R26.64] ;  /* 0x000000081a187981 */ /* 0x000164000c1e1900 */
[----:B0-----:R-:W-:-:S04]  /*0360*/  IMAD.WIDE.U32 R26, R13, 0x4, R18 ;  /* 0x000000040d1a7825 */ /* 0x001fc800078e0012 */
[----:B---3--:R-:W-:Y:S02]  /*0370*/  FFMA R10, R14, R12, R10 ;  /* 0x0000000c0e0a7223 */ /* 0x008fe4000000000a */
[----:B------:R-:W2:Y:S02]  /*0380*/  LDG.E R14, desc[UR8][R20.64+0x4] ;  /* 0x00000408140e7981 */ /* 0x000ea4000c1e1900 */
[----:B----4-:R-:W-:Y:S01]  /*0390*/  FFMA R10, R28, R23, R10 ;  /* 0x000000171c0a7223 */ /* 0x010fe2000000000a */
[----:B------:R-:W-:Y:S01]  /*03a0*/  IMAD.WIDE.U32 R22, R15, 0x4, R18 ;  /* 0x000000040f167825 */ /* 0x000fe200078e0012 */
[----:B------:R-:W3:Y:S04]  /*03b0*/  LDG.E R12, desc[UR8][R20.64+0x8] ;  /* 0x00000808140c7981 */ /* 0x000ee8000c1e1900 */
[----:B------:R-:W4:Y:S01]  /*03c0*/  LDG.E R28, desc[UR8][R20.64+0xc] ;  /* 0x00000c08141c7981 */ /* 0x000f22000c1e1900 */
[----:B-----5:R-:W-:-:S03]  /*03d0*/  FFMA R10, R16, R24, R10 ;  /* 0x00000018100a7223 */ /* 0x020fc6000000000a */
[----:B------:R-:W2:Y:S04]  /*03e0*/  LDG.E R23, desc[UR8][R22.64] ;  /* 0x0000000816177981 */ /* 0x000ea8000c1e1900 */
[----:B------:R0:W5:Y:S04]  /*03f0*/  LDG.E R24, desc[UR8][R26.64] ;  /* 0x000000081a187981 */ /* 0x000168000c1e1900 */
[----:B------:R-:W5:Y:S01]  /*0400*/  LDG.E R16, desc[UR8][R20.64] ;  /* 0x0000000814107981 */ /* 0x000f62000c1e1900 */
[----:B0-----:R-:W-:-:S04]  /*0410*/  IMAD.WIDE.U32 R26, R17, 0x4, R18 ;  /* 0x00000004111a7825 */ /* 0x001fc800078e0012 */
[----:B------:R-:W-:Y:S02]  /*0420*/  IMAD.WIDE.U32 R18, R25, 0x4, R18 ;  /* 0x0000000419127825 */ /* 0x000fe400078e0012 */
[----:B------:R-:W3:Y:S04]  /*0430*/  LDG.E R27, desc[UR8][R26.64] ;  /* 0x000000081a1b7981 */ /* 0x000ee8000c1e1900 */
[----:B------:R-:W4:Y:S01]  /*0440*/  LDG.E R19, desc[UR8][R18.64] ;  /* 0x0000000812137981 */ /* 0x000f22000c1e1900 */
[----:B------:R-:W-:-:S04]  /*0450*/  IADD3 R6, PT, PT, R6, 0x8, RZ ;  /* 0x0000000806067810 */ /* 0x000fc80007ffe0ff */
[----:B------:R-:W-:Y:S02]  /*0460*/  ISETP.NE.AND P1, PT, R6, RZ, PT ;  /* 0x000000ff0600720c */ /* 0x000fe40003f25270 */
[C---:B------:R-:W-:Y:S02]  /*0470*/  LEA R9, R0.reuse, R9, 0x3 ;  /* 0x0000000900097211 */ /* 0x040fe400078e18ff */
[C---:B------:R-:W-:Y:S02]  /*0480*/  LEA R5, R0.reuse, R5, 0x3 ;  /* 0x0000000500057211 */ /* 0x040fe400078e18ff */
[C---:B------:R-:W-:Y:S02]  /*0490*/  LEA R11, R0.reuse, R11, 0x3 ;  /* 0x0000000b000b7211 */ /* 0x040fe400078e18ff */
[C---:B------:R-:W-:Y:S02]  /*04a0*/  LEA R13, R0.reuse, R13, 0x3 ;  /* 0x0000000d000d7211 */ /* 0x040fe400078e18ff */
[----:B------:R-:W-:-:S02]  /*04b0*/  LEA R15, R0, R15, 0x3 ;  /* 0x0000000f000f7211 */ /* 0x000fc400078e18ff */
[C---:B------:R-:W-:Y:S02]  /*04c0*/  LEA R17, R0.reuse, R17, 0x3 ;  /* 0x0000001100117211 */ /* 0x040fe400078e18ff */
[C---:B------:R-:W-:Y:S02]  /*04d0*/  LEA R25, R0.reuse, R25, 0x3 ;  /* 0x0000001900197211 */ /* 0x040fe400078e18ff */
[----:B------:R-:W-:Y:S02]  /*04e0*/  LEA R29, R0, R29, 0x3 ;  /* 0x0000001d001d7211 */ /* 0x000fe400078e18ff */
[----:B------:R-:W-:Y:S01]  /*04f0*/  IADD3 R8, PT, PT, R8, 0x8, RZ ;  /* 0x0000000808087810 */ /* 0x000fe20007ffe0ff */
[----:B-----5:R-:W-:-:S04]  /*0500*/  FFMA R10, R16, R24, R10 ;  /* 0x00000018100a7223 */ /* 0x020fc8000000000a */
[----:B--2---:R-:W-:-:S04]  /*0510*/  FFMA R10, R14, R23, R10 ;  /* 0x000000170e0a7223 */ /* 0x004fc8000000000a */
[----:B---3--:R-:W-:-:S04]  /*0520*/  FFMA R10, R12, R27, R10 ;  /* 0x0000001b0c0a7223 */ /* 0x008fc8000000000a */
[----:B----4-:R-:W-:Y:S01]  /*0530*/  FFMA R10, R28, R19, R10 ;  /* 0x000000131c0a7223 */ /* 0x010fe2000000000a */
[----:B------:R-:W-:Y:S06]  /*0540*/  @P1 BRA `(.L_x_1) ;  /* 0xfffffffc00401947 */ /* 0x000fec000383ffff */
.L_x_0:
[----:B------:R-:W-:Y:S05]  /*0550*/  @!P0 BRA `(.L_x_2) ;  /* 0x0000000000e48947 */ /* 0x000fea0003800000 */
[----:B------:R-:W-:Y:S02]  /*0560*/  ISETP.GE.U32.AND P0, PT, R2, 0x4, PT ;  /* 0x000000040200780c */ /* 0x000fe40003f06070 */
[----:B------:R-:W-:-:S04]  /*0570*/  LOP3.LUT R6, R0, 0x3, RZ, 0xc0, !PT ;  /* 0x0000000300067812 */ /* 0x000fc800078ec0ff */
[----:B------:R-:W-:-:S07]  /*0580*/  ISETP.NE.AND P1, PT, R6, RZ, PT ;  /* 0x000000ff0600720c */ /* 0x000fce0003f25270 */
[----:B------:R-:W-:Y:S06]  /*0590*/  @!P0 BRA `(.L_x_3) ;  /* 0x0000000000648947 */ /* 0x000fec0003800000 */
[----:B------:R-:W1:Y:S01]  /*05a0*/  LDC.64 R8, c[0x0][0x388] ;  /* 0x0000e200ff087b82 */ /* 0x000e620000000a00 */
[----:B------:R-:W-:Y:S01]  /*05b0*/  IMAD R19, R7, R0, R3 ;  /* 0x0000000007137224 */ /* 0x000fe200078e0203 */
[----:B------:R-:W-:-:S04]  /*05c0*/  IADD3 R5, PT, PT, R4, R7, RZ ;  /* 0x0000000704057210 */ /* 0x000fc80007ffe0ff */
[-C--:B------:R-:W-:Y:S02]  /*05d0*/  IADD3 R17, PT, PT, R19, R0.reuse, RZ ;  /* 0x0000000013117210 */ /* 0x080fe40007ffe0ff */
[----:B------:R-:W2:Y:S02]  /*05e0*/  LDC.64 R12, c[0x0][0x380] ;  /* 0x0000e000ff0c7b82 */ /* 0x000ea40000000a00 */
[----:B------:R-:W-:Y:S01]  /*05f0*/  IADD3 R11, PT, PT, R17, R0, RZ ;  /* 0x00000000110b7210 */ /* 0x000fe20007ffe0ff */
[----:B-1----:R-:W-:-:S04]  /*0600*/  IMAD.WIDE.U32 R18, R19, 0x4, R8 ;  /* 0x0000000413127825 */ /* 0x002fc800078e0008 */
[----:B------:R-:W-:Y:S02]  /*0610*/  IMAD.WIDE.U32 R16, R17, 0x4, R8 ;  /* 0x0000000411107825 */ /* 0x000fe400078e0008 */
[----:B0-----:R-:W3:Y:S02]  /*0620*/  LDG.E R18, desc[UR8][R18.64] ;  /* 0x0000000812127981 */ /* 0x001ee4000c1e1900 */
[----:B--2---:R-:W-:Y:S02]  /*0630*/  IMAD.WIDE R12, R5, 0x4, R12 ;  /* 0x00000004050c7825 */ /* 0x004fe400078e020c */
[----:B------:R-:W2:Y:S02]  /*0640*/  LDG.E R16, desc[UR8][R16.64] ;  /* 0x0000000810107981 */ /* 0x000ea4000c1e1900 */
[C-C-:B------:R-:W-:Y:S01]  /*0650*/  IMAD.WIDE.U32 R14, R11.reuse, 0x4, R8.reuse ;  /* 0x000000040b0e7825 */ /* 0x140fe200078e0008 */
[----:B------:R-:W-:Y:S01]  /*0660*/  IADD3 R11, PT, PT, R11, R0, RZ ;  /* 0x000000000b0b7210 */ /* 0x000fe20007ffe0ff */
[----:B------:R-:W3:Y:S04]  /*0670*/  LDG.E R5, desc[UR8][R12.64] ;  /* 0x000000080c057981 */ /* 0x000ee8000c1e1900 */
[----:B------:R-:W2:Y:S01]  /*0680*/  LDG.E R2, desc[UR8][R12.64+0x4] ;  /* 0x000004080c027981 */ /* 0x000ea2000c1e1900 */
[----:B------:R-:W-:-:S03]  /*0690*/  IMAD.WIDE.U32 R8, R11, 0x4, R8 ;  /* 0x000000040b087825 */ /* 0x000fc600078e0008 */
[----:B------:R-:W4:Y:S04]  /*06a0*/  LDG.E R14, desc[UR8][R14.64] ;  /* 0x000000080e0e7981 */ /* 0x000f28000c1e1900 */
[----:B------:R-:W4:Y:S04]  /*06b0*/  LDG.E R11, desc[UR8][R12.64+0x8] ;  /* 0x000008080c0b7981 */ /* 0x000f28000c1e1900 */
[----:B------:R-:W5:Y:S04]  /*06c0*/  LDG.E R21, desc[UR8][R12.64+0xc] ;  /* 0x00000c080c157981 */ /* 0x000f68000c1e1900 */
[----:B------:R-:W5:Y:S01]  /*06d0*/  LDG.E R8, desc[UR8][R8.64] ;  /* 0x0000000808087981 */ /* 0x000f62000c1e1900 */
[----:B------:R-:W-:Y:S01]  /*06e0*/  IADD3 R7, PT, PT, R7, 0x4, RZ ;  /* 0x0000000407077810 */ /* 0x000fe20007ffe0ff */
[----:B---3--:R-:W-:-:S04]  /*06f0*/  FFMA R5, R5, R18, R10 ;  /* 0x0000001205057223 */ /* 0x008fc8000000000a */
[----:B--2---:R-:W-:-:S04]  /*0700*/  FFMA R2, R2, R16, R5 ;  /* 0x0000001002027223 */ /* 0x004fc80000000005 */
[----:B----4-:R-:W-:-:S04]  /*0710*/  FFMA R2, R11, R14, R2 ;  /* 0x0000000e0b027223 */ /* 0x010fc80000000002 */
[----:B-----5:R-:W-:-:S07]  /*0720*/  FFMA R10, R21, R8, R2 ;  /* 0x00000008150a7223 */ /* 0x020fce0000000002 */
.L_x_3:
[----:B------:R-:W-:Y:S05]  /*0730*/  @!P1 BRA `(.L_x_2) ;  /* 0x00000000006c9947 */ /* 0x000fea0003800000 */
[----:B------:R-:W1:Y:S01]  /*0740*/  LDC.64 R18, c[0x0][0x388] ;  /* 0x0000e200ff127b82 */ /* 0x000e620000000a00 */
[----:B------:R-:W-:Y:S02]  /*0750*/  ISETP.NE.AND P0, PT, R6, 0x1, PT ;  /* 0x000000010600780c */ /* 0x000fe40003f05270 */
[----:B------:R-:W-:-:S04]  /*0760*/  LOP3.LUT R2, R0, 0x1, RZ, 0xc0, !PT ;  /* 0x0000000100027812 */ /* 0x000fc800078ec0ff */
[----:B------:R-:W-:Y:S01]  /*0770*/  ISETP.NE.U32.AND P1, PT, R2, 0x1, PT ;  /* 0x000000010200780c */ /* 0x000fe20003f25070 */
[----:B------:R-:W2:Y:S06]  /*0780*/  LDC.64 R8, c[0x0][0x380] ;  /* 0x0000e000ff087b82 */ /* 0x000eac0000000a00 */
[C---:B------:R-:W-:Y:S01]  /*0790*/  @P0 IMAD R17, R7.reuse, R0, R3 ;  /* 0x0000000007110224 */ /* 0x040fe200078e0203 */
[----:B------:R-:W-:Y:S01]  /*07a0*/  @P0 IADD3 R5, PT, PT, R4, R7, RZ ;  /* 0x0000000704050210 */ /* 0x000fe20007ffe0ff */
[----:B------:R-:W3:Y:S01]  /*07b0*/  LDC.64 R14, c[0x0][0x380] ;  /* 0x0000e000ff0e7b82 */ /* 0x000ee20000000a00 */
[----:B------:R-:W-:-:S02]  /*07c0*/  @P0 IADD3 R7, PT, PT, R7, 0x2, RZ ;  /* 0x0000000207070810 */ /* 0x000fc40007ffe0ff */
[----:B------:R-:W-:-:S05]  /*07d0*/  @P0 IADD3 R11, PT, PT, R17, R0, RZ ;  /* 0x00000000110b0210 */ /* 0x000fca0007ffe0ff */
[----:B------:R-:W4:Y:S01]  /*07e0*/  LDC.64 R12, c[0x0][0x388] ;  /* 0x0000e200ff0c7b82 */ /* 0x000f220000000a00 */
[----:B-1----:R-:W-:-:S04]  /*07f0*/  @P0 IMAD.WIDE.U32 R16, R17, 0x4, R18 ;  /* 0x0000000411100825 */ /* 0x002fc800078e0012 */
[----:B------:R-:W-:Y:S02]  /*0800*/  @P0 IMAD.WIDE.U32 R18, R11, 0x4, R18 ;  /* 0x000000040b120825 */ /* 0x000fe400078e0012 */
[----:B0-----:R-:W5:Y:S02]  /*0810*/  @P0 LDG.E R16, desc[UR8][R16.64] ;  /* 0x0000000810100981 */ /* 0x001f64000c1e1900 */
[----:B--2---:R-:W-:Y:S01]  /*0820*/  @P0 IMAD.WIDE R8, R5, 0x4, R8 ;  /* 0x0000000405080825 */ /* 0x004fe200078e0208 */
[----:B------:R-:W-:Y:S01]  /*0830*/  @!P1 IADD3 R5, PT, PT, R4, R7, RZ ;  /* 0x0000000704059210 */ /* 0x000fe20007ffe0ff */
[----:B------:R-:W2:Y:S02]  /*0840*/  @P0 LDG.E R18, desc[UR8][R18.64] ;  /* 0x0000000812120981 */ /* 0x000ea4000c1e1900 */
[----:B------:R-:W-:Y:S02]  /*0850*/  @!P1 IMAD R7, R7, R0, R3 ;  /* 0x0000000007079224 */ /* 0x000fe400078e0203 */
[----:B------:R-:W5:Y:S01]  /*0860*/  @P0 LDG.E R11, desc[UR8][R8.64] ;  /* 0x00000008080b0981 */ /* 0x000f62000c1e1900 */
[----:B---3--:R-:W-:-:S03]  /*0870*/  @!P1 IMAD.WIDE R14, R5, 0x4, R14 ;  /* 0x00000004050e9825 */ /* 0x008fc600078e020e */
[----:B------:R-:W2:Y:S04]  /*0880*/  @P0 LDG.E R0, desc[UR8][R8.64+0x4] ;  /* 0x0000040808000981 */ /* 0x000ea8000c1e1900 */
[----:B------:R-:W3:Y:S01]  /*0890*/  @!P1 LDG.E R15, desc[UR8][R14.64] ;  /* 0x000000080e0f9981 */ /* 0x000ee2000c1e1900 */
[----:B----4-:R-:W-:-:S06]  /*08a0*/  @!P1 IMAD.WIDE.U32 R12, R7, 0x4, R12 ;  /* 0x00000004070c9825 */ /* 0x010fcc00078e000c */
[----:B------:R-:W3:Y:S01]  /*08b0*/  @!P1 LDG.E R12, desc[UR8][R12.64] ;  /* 0x000000080c0c9981 */ /* 0x000ee2000c1e1900 */
[----:B-----5:R-:W-:-:S04]  /*08c0*/  @P0 FFMA R11, R11, R16, R10 ;  /* 0x000000100b0b0223 */ /* 0x020fc8000000000a */
[----:B--2---:R-:W-:-:S04]  /*08d0*/  @P0 FFMA R10, R0, R18, R11 ;  /* 0x00000012000a0223 */ /* 0x004fc8000000000b */
[----:B---3--:R-:W-:-:S07]  /*08e0*/  @!P1 FFMA R10, R15, R12, R10 ;  /* 0x0000000c0f0a9223 */ /* 0x008fce000000000a */
.L_x_2:
[----:B------:R-:W1:Y:S01]  /*08f0*/  LDC.64 R6, c[0x0][0x390] ;  /* 0x0000e400ff067b82 */ /* 0x000e620000000a00 */
[----:B------:R-:W-:-:S05]  /*0900*/  IADD3 R3, PT, PT, R3, R4, RZ ;  /* 0x0000000403037210 */ /* 0x000fca0007ffe0ff */
[----:B-1----:R-:W-:-:S05]  /*0910*/  IMAD.WIDE R2, R3, 0x4, R6 ;  /* 0x0000000403027825 */ /* 0x002fca00078e0206 */
[----:B0-----:R-:W-:Y:S01]  /*0920*/  STG.E desc[UR8][R2.64], R10 ;  /* 0x0000000a02007986 */ /* 0x001fe2000c101908 */
[----:B------:R-:W-:Y:S05]  /*0930*/  EXIT ;  /* 0x000000000000794d */ /* 0x000fea0003800000 */
.L_x_4:
[----:B------:R-:W-:-:S00]  /*0940*/  BRA `(.L_x_4) ;  /* 0xfffffffc00fc7947 */ /* 0x000fc0000383ffff */
[----:B------:R-:W-:-:S00]  /*0950*/  NOP ;  /* 0x0000000000007918 */ /* 0x000fc00000000000 */
        /* <DEDUP_REMOVED lines=10> */
.L_x_5:


//--------------------- .nv.shared.reserved.0     --------------------------
	.section	.nv.shared.reserved.0,"aw",@nobits
	.weak		__nv_reservedSMEM_offset_0_alias
	.size		__nv_reservedSMEM_offset_0_alias, 0, 64
	.other		__nv_reservedSMEM_offset_0_alias,@"STO_CUDA_RESERVED_SHARED STV_DEFAULT"
__nv_reservedSMEM_offset_0_alias:
	.zero		0
	.zero		64


//--------------------- .nv.constant0._Z12matMulKernelPKfS0_Pfi --------------------------
	.section	.nv.constant0._Z12matMulKernelPKfS0_Pfi,"a",@progbits
	.sectionflags	@""
	.align	4
.nv.constant0._Z12matMulKernelPKfS0_Pfi:
	.zero		924


//--------------------- SYMBOLS --------------------------

	.type		.nv.reservedSmem.offset0,@object
	.size		.nv.reservedSmem.offset0,0x4
